//
// Generated by NVIDIA NVVM Compiler
//
// Compiler Build ID: CL-36424714
// Cuda compilation tools, release 13.0, V13.0.88
// Based on NVVM 20.0.0
//

.version 9.0
.target sm_100
.address_size 64

	// .globl	_Z11convolutionPfS_
.const .align 4 .b8 kernel[28];
.extern .shared .align 16 .b8 sharedMem[];

.visible .entry _Z11convolutionPfS_(
	.param .u64 .ptr .align 1 _Z11convolutionPfS__param_0,
	.param .u64 .ptr .align 1 _Z11convolutionPfS__param_1
)
{
	.reg .pred 	%p<8>;
	.reg .b32 	%r<14>;
	.reg .b32 	%f<44>;
	.reg .b64 	%rd<9>;

	ld.param.u64 	%rd3, [_Z11convolutionPfS__param_0];
	ld.param.u64 	%rd2, [_Z11convolutionPfS__param_1];
	cvta.to.global.u64 	%rd4, %rd3;
	mov.u32 	%r5, %ctaid.x;
	mov.u32 	%r1, %ntid.x;
	mov.u32 	%r2, %tid.x;
	mad.lo.s32 	%r3, %r5, %r1, %r2;
	mul.wide.s32 	%rd5, %r3, 4;
	add.s64 	%rd1, %rd4, %rd5;
	ld.global.f32 	%f28, [%rd1];
	shl.b32 	%r6, %r2, 2;
	mov.u32 	%r7, sharedMem;
	add.s32 	%r4, %r7, %r6;
	st.shared.f32 	[%r4], %f28;
	bar.sync 	0;
	setp.lt.u32 	%p1, %r2, %r1;
	@%p1 bra 	$L__BB0_2;
	ld.global.f32 	%f37, [%rd1];
	bra.uni 	$L__BB0_3;
$L__BB0_2:
	ld.shared.f32 	%f37, [%r4];
$L__BB0_3:
	ld.const.f32 	%f29, [kernel];
	fma.rn.f32 	%f4, %f37, %f29, 0f00000000;
	add.s32 	%r8, %r2, 1;
	setp.lt.u32 	%p2, %r8, %r1;
	@%p2 bra 	$L__BB0_5;
	ld.global.f32 	%f38, [%rd1+4];
	bra.uni 	$L__BB0_6;
$L__BB0_5:
	ld.shared.f32 	%f38, [%r4+4];
$L__BB0_6:
	ld.const.f32 	%f30, [kernel+4];
	fma.rn.f32 	%f8, %f38, %f30, %f4;
	add.s32 	%r9, %r2, 2;
	setp.lt.u32 	%p3, %r9, %r1;
	@%p3 bra 	$L__BB0_8;
	ld.global.f32 	%f39, [%rd1+8];
	bra.uni 	$L__BB0_9;
$L__BB0_8:
	ld.shared.f32 	%f39, [%r4+8];
$L__BB0_9:
	ld.const.f32 	%f31, [kernel+8];
	fma.rn.f32 	%f12, %f39, %f31, %f8;
	add.s32 	%r10, %r2, 3;
	setp.lt.u32 	%p4, %r10, %r1;
	@%p4 bra 	$L__BB0_11;
	ld.global.f32 	%f40, [%rd1+12];
	bra.uni 	$L__BB0_12;
$L__BB0_11:
	ld.shared.f32 	%f40, [%r4+12];
$L__BB0_12:
	ld.const.f32 	%f32, [kernel+12];
	fma.rn.f32 	%f16, %f40, %f32, %f12;
	add.s32 	%r11, %r2, 4;
	setp.lt.u32 	%p5, %r11, %r1;
	@%p5 bra 	$L__BB0_14;
	ld.global.f32 	%f41, [%rd1+16];
	bra.uni 	$L__BB0_15;
$L__BB0_14:
	ld.shared.f32 	%f41, [%r4+16];
$L__BB0_15:
	ld.const.f32 	%f33, [kernel+16];
	fma.rn.f32 	%f20, %f41, %f33, %f16;
	add.s32 	%r12, %r2, 5;
	setp.lt.u32 	%p6, %r12, %r1;
	@%p6 bra 	$L__BB0_17;
	ld.global.f32 	%f42, [%rd1+20];
	bra.uni 	$L__BB0_18;
$L__BB0_17:
	ld.shared.f32 	%f42, [%r4+20];
$L__BB0_18:
	ld.const.f32 	%f34, [kernel+20];
	fma.rn.f32 	%f24, %f42, %f34, %f20;
	add.s32 	%r13, %r2, 6;
	setp.lt.u32 	%p7, %r13, %r1;
	@%p7 bra 	$L__BB0_20;
	ld.global.f32 	%f43, [%rd1+24];
	bra.uni 	$L__BB0_21;
$L__BB0_20:
	ld.shared.f32 	%f43, [%r4+24];
$L__BB0_21:
	ld.const.f32 	%f35, [kernel+24];
	fma.rn.f32 	%f36, %f43, %f35, %f24;
	cvta.to.global.u64 	%rd6, %rd2;
	add.s64 	%rd8, %rd6, %rd5;
	st.global.f32 	[%rd8], %f36;
	ret;

}


// ===== COMPILED SASS (sm_100) =====

	.target	sm_100

	.elftype	@"ET_EXEC"


//--------------------- .note.nv.tkinfo           --------------------------
	.section	.note.nv.tkinfo,"",@"SHT_NOTE"
	.sectionflags	@"SHF_NOTE_NV_TKINFO"
	.tkinfo
        /*0018*/ 	.word	0x00000002
        /*0030*/ 	.string	""
        /*0030*/ 	.string	"ptxas"
        /*0030*/ 	.string	"Cuda compilation tools, release 13.0, V13.0.88"
        /*0030*/ 	.string	"Build cuda_13.0.r13.0/compiler.36424714_0"
        /*0030*/ 	.string	"-arch sm_100 -m 64 "



//--------------------- .note.nv.cuinfo           --------------------------
	.section	.note.nv.cuinfo,"",@"SHT_NOTE"
	.sectionflags	@"SHF_NOTE_NV_CUINFO"
        /*0018*/ 	.short	0x0002
        /*001a*/ 	.short	0x0064
        /*001c*/ 	.short	0x0082
	.zero		2


//--------------------- .nv.info                  --------------------------
	.section	.nv.info,"",@"SHT_CUDA_INFO"
	.align	4


	//----- nvinfo : EIATTR_REGCOUNT
	.align		4
        /*0000*/ 	.byte	0x04, 0x2f
        /*0002*/ 	.short	(.L_2 - .L_1)
	.align		4
.L_1:
        /*0004*/ 	.word	index@(_Z11convolutionPfS_)
        /*0008*/ 	.word	0x0000000e


	//----- nvinfo : EIATTR_FRAME_SIZE
	.align		4
.L_2:
        /*000c*/ 	.byte	0x04, 0x11
        /*000e*/ 	.short	(.L_4 - .L_3)
	.align		4
.L_3:
        /*0010*/ 	.word	index@(_Z11convolutionPfS_)
        /*0014*/ 	.word	0x00000000


	//----- nvinfo : EIATTR_MIN_STACK_SIZE
	.align		4
.L_4:
        /*0018*/ 	.byte	0x04, 0x12
        /*001a*/ 	.short	(.L_6 - .L_5)
	.align		4
.L_5:
        /*001c*/ 	.word	index@(_Z11convolutionPfS_)
        /*0020*/ 	.word	0x00000000
.L_6:


//--------------------- .nv.compat                --------------------------
	.section	.nv.compat,"",@"SHT_CUDA_COMPAT_INFO"
	.align	4
        /*0000*/ 	.byte	0x02, 0x09, 0x00, 0x00, 0x02, 0x02, 0x01, 0x00, 0x02, 0x05, 0x05, 0x00, 0x03, 0x07, 0x01, 0x01
        /*0010*/ 	.byte	0x02, 0x03, 0x00, 0x00, 0x02, 0x06, 0x01, 0x00, 0x04, 0x0b, 0x08, 0x00, 0x09, 0x00, 0x00, 0x00
        /*0020*/ 	.byte	0x00, 0x00, 0x00, 0x00


//--------------------- .nv.info._Z11convolutionPfS_ --------------------------
	.section	.nv.info._Z11convolutionPfS_,"",@"SHT_CUDA_INFO"
	.sectionflags	@""
	.align	4


	//----- nvinfo : EIATTR_CUDA_API_VERSION
	.align		4
        /*0000*/ 	.byte	0x04, 0x37
        /*0002*/ 	.short	(.L_8 - .L_7)
.L_7:
        /*0004*/ 	.word	0x00000082


	//----- nvinfo : EIATTR_KPARAM_INFO
	.align		4
.L_8:
        /*0008*/ 	.byte	0x04, 0x17
        /*000a*/ 	.short	(.L_10 - .L_9)
.L_9:
        /*000c*/ 	.word	0x00000000
        /*0010*/ 	.short	0x0001
        /*0012*/ 	.short	0x0008
        /*0014*/ 	.byte	0x00, 0xf5, 0x21, 0x00


	//----- nvinfo : EIATTR_KPARAM_INFO
	.align		4
.L_10:
        /*0018*/ 	.byte	0x04, 0x17
        /*001a*/ 	.short	(.L_12 - .L_11)
.L_11:
        /*001c*/ 	.word	0x00000000
        /*0020*/ 	.short	0x0000
        /*0022*/ 	.short	0x0000
        /*0024*/ 	.byte	0x00, 0xf5, 0x21, 0x00


	//----- nvinfo : EIATTR_SPARSE_MMA_MASK
	.align		4
.L_12:
        /*0028*/ 	.byte	0x03, 0x50
        /*002a*/ 	.short	0x0000


	//----- nvinfo : EIATTR_MAXREG_COUNT
	.align		4
        /*002c*/ 	.byte	0x03, 0x1b
        /*002e*/ 	.short	0x00ff


	//----- nvinfo : EIATTR_NUM_BARRIERS
	.align		4
        /*0030*/ 	.byte	0x02, 0x4c
        /*0032*/ 	.byte	0x01
	.zero		1


	//----- nvinfo : EIATTR_MERCURY_ISA_VERSION
	.align		4
        /*0034*/ 	.byte	0x03, 0x5f
        /*0036*/ 	.short	0x0101


	//----- nvinfo : EIATTR_VRC_CTA_INIT_COUNT
	.align		4
        /*0038*/ 	.byte	0x02, 0x4a
	.zero		1
	.zero		1


	//----- nvinfo : EIATTR_EXIT_INSTR_OFFSETS
	.align		4
        /*003c*/ 	.byte	0x04, 0x1c
        /*003e*/ 	.short	(.L_14 - .L_13)


	//   ....[0]....
.L_13:
        /*0040*/ 	.word	0x000003b0


	//----- nvinfo : EIATTR_CBANK_PARAM_SIZE
	.align		4
.L_14:
        /*0044*/ 	.byte	0x03, 0x19
        /*0046*/ 	.short	0x0010


	//----- nvinfo : EIATTR_PARAM_CBANK
	.align		4
        /*0048*/ 	.byte	0x04, 0x0a
        /*004a*/ 	.short	(.L_16 - .L_15)
	.align		4
.L_15:
        /*004c*/ 	.word	index@(.nv.constant0._Z11convolutionPfS_)
        /*0050*/ 	.short	0x0380
        /*0052*/ 	.short	0x0010


	//----- nvinfo : EIATTR_SW_WAR
	.align		4
.L_16:
        /*0054*/ 	.byte	0x04, 0x36
        /*0056*/ 	.short	(.L_18 - .L_17)
.L_17:
        /*0058*/ 	.word	0x00000008
.L_18:


//--------------------- .nv.callgraph             --------------------------
	.section	.nv.callgraph,"",@"SHT_CUDA_CALLGRAPH"
	.align	4
	.sectionentsize	8
	.align		4
        /*0000*/ 	.word	0x00000000
	.align		4
        /*0004*/ 	.word	0xffffffff
	.align		4
        /*0008*/ 	.word	0x00000000
	.align		4
        /*000c*/ 	.word	0xfffffffe
	.align		4
        /*0010*/ 	.word	0x00000000
	.align		4
        /*0014*/ 	.word	0xfffffffd
	.align		4
        /*0018*/ 	.word	0x00000000
	.align		4
        /*001c*/ 	.word	0xfffffffc


//--------------------- .nv.constant3             --------------------------
	.section	.nv.constant3,"a",@progbits
	.align	4
.nv.constant3:
	.type		kernel,@object
	.size		kernel,(.L_0 - kernel)
kernel:
	.zero		28
.L_0:


//--------------------- .text._Z11convolutionPfS_ --------------------------
	.section	.text._Z11convolutionPfS_,"ax",@progbits
	.align	128
        .global         _Z11convolutionPfS_
        .type           _Z11convolutionPfS_,@function
        .size           _Z11convolutionPfS_,(.L_x_1 - _Z11convolutionPfS_)
        .other          _Z11convolutionPfS_,@"STO_CUDA_ENTRY STV_DEFAULT"
_Z11convolutionPfS_:
.text._Z11convolutionPfS_:
[----:B------:R-:W-:Y:S01]  /*0000*/  LDC R1, c[0x0][0x37c] ;  /* 0x0000df00ff017b82 */ /* 0x000fe20000000800 */
[----:B------:R-:W0:Y:S07]  /*0010*/  S2R R9, SR_TID.X ;  /* 0x0000000000097919 */ /* 0x000e2e0000002100 */
[----:B------:R-:W0:Y:S01]  /*0020*/  S2UR UR4, SR_CTAID.X ;  /* 0x00000000000479c3 */ /* 0x000e220000002500 */
[----:B------:R-:W1:Y:S01]  /*0030*/  LDCU.64 UR6, c[0x0][0x358] ;  /* 0x00006b00ff0677ac */ /* 0x000e620008000a00 */
[----:B------:R-:W2:Y:S06]  /*0040*/  LDCU UR8, c[0x3][0x8] ;  /* 0x00c00100ff0877ac */ /* 0x000eac0008000800 */
[----:B------:R-:W0:Y:S01]  /*0050*/  LDC R10, c[0x0][0x360] ;  /* 0x0000d800ff0a7b82 */ /* 0x000e220000000800 */
[----:B------:R-:W3:Y:S01]  /*0060*/  LDCU UR9, c[0x3][0xc] ;  /* 0x00c00180ff0977ac */ /* 0x000ee20008000800 */
[----:B------:R-:W4:Y:S06]  /*0070*/  LDCU UR10, c[0x3][0x10] ;  /* 0x00c00200ff0a77ac */ /* 0x000f2c0008000800 */
[----:B------:R-:W5:Y:S01]  /*0080*/  LDC.64 R2, c[0x0][0x380] ;  /* 0x0000e000ff027b82 */ /* 0x000f620000000a00 */
[----:B0-----:R-:W-:-:S04]  /*0090*/  IMAD R4, R10, UR4, R9 ;  /* 0x000000040a047c24 */ /* 0x001fc8000f8e0209 */
[----:B-----5:R-:W-:-:S05]  /*00a0*/  IMAD.WIDE R2, R4, 0x4, R2 ;  /* 0x0000000404027825 */ /* 0x020fca00078e0202 */
[----:B-1----:R-:W5:Y:S01]  /*00b0*/  LDG.E R5, desc[UR6][R2.64] ;  /* 0x0000000602057981 */ /* 0x002f62000c1e1900 */
[----:B------:R-:W0:Y:S01]  /*00c0*/  S2UR UR5, SR_CgaCtaId ;  /* 0x00000000000579c3 */ /* 0x000e220000008800 */
[----:B------:R-:W-:Y:S01]  /*00d0*/  UMOV UR4, 0x400 ;  /* 0x0000040000047882 */ /* 0x000fe20000000000 */
[C---:B------:R-:W-:Y:S02]  /*00e0*/  IADD3 R0, PT, PT, R9.reuse, 0x1, RZ ;  /* 0x0000000109007810 */ /* 0x040fe40007ffe0ff */
[CC--:B------:R-:W-:Y:S02]  /*00f0*/  ISETP.GE.U32.AND P0, PT, R9.reuse, R10.reuse, PT ;  /* 0x0000000a0900720c */ /* 0x0c0fe40003f06070 */
[----:B------:R-:W-:Y:S02]  /*0100*/  ISETP.GE.U32.AND P1, PT, R0, R10, PT ;  /* 0x0000000a0000720c */ /* 0x000fe40003f26070 */
[C---:B------:R-:W-:Y:S02]  /*0110*/  IADD3 R0, PT, PT, R9.reuse, 0x2, RZ ;  /* 0x0000000209007810 */ /* 0x040fe40007ffe0ff */
[----:B------:R-:W-:-:S02]  /*0120*/  IADD3 R7, PT, PT, R9, 0x3, RZ ;  /* 0x0000000309077810 */ /* 0x000fc40007ffe0ff */
[-C--:B------:R-:W-:Y:S02]  /*0130*/  ISETP.GE.U32.AND P2, PT, R0, R10.reuse, PT ;  /* 0x0000000a0000720c */ /* 0x080fe40003f46070 */
[----:B------:R-:W-:Y:S01]  /*0140*/  ISETP.GE.U32.AND P3, PT, R7, R10, PT ;  /* 0x0000000a0700720c */ /* 0x000fe20003f66070 */
[C---:B------:R-:W-:Y:S01]  /*0150*/  VIADD R7, R9.reuse, 0x4 ;  /* 0x0000000409077836 */ /* 0x040fe20000000000 */
[----:B0-----:R-:W-:Y:S01]  /*0160*/  ULEA UR4, UR5, UR4, 0x18 ;  /* 0x0000000405047291 */ /* 0x001fe2000f8ec0ff */
[C---:B------:R-:W-:Y:S01]  /*0170*/  IADD3 R8, PT, PT, R9.reuse, 0x5, RZ ;  /* 0x0000000509087810 */ /* 0x040fe20007ffe0ff */
[----:B------:R-:W0:Y:S04]  /*0180*/  LDCU UR5, c[0x3][0x4] ;  /* 0x00c00080ff0577ac */ /* 0x000e280008000800 */
[----:B------:R-:W-:-:S02]  /*0190*/  LEA R6, R9, UR4, 0x2 ;  /* 0x0000000409067c11 */ /* 0x000fc4000f8e10ff */
[-C--:B------:R-:W-:Y:S01]  /*01a0*/  ISETP.GE.U32.AND P4, PT, R7, R10.reuse, PT ;  /* 0x0000000a0700720c */ /* 0x080fe20003f86070 */
[----:B------:R-:W-:Y:S01]  /*01b0*/  VIADD R9, R9, 0x6 ;  /* 0x0000000609097836 */ /* 0x000fe20000000000 */
[-C--:B------:R-:W-:Y:S01]  /*01c0*/  ISETP.GE.U32.AND P5, PT, R8, R10.reuse, PT ;  /* 0x0000000a0800720c */ /* 0x080fe20003fa6070 */
[----:B------:R-:W1:Y:S03]  /*01d0*/  LDCU UR4, c[0x3][URZ] ;  /* 0x00c00000ff0477ac */ /* 0x000e660008000800 */
[----:B------:R-:W-:Y:S01]  /*01e0*/  ISETP.GE.U32.AND P6, PT, R9, R10, PT ;  /* 0x0000000a0900720c */ /* 0x000fe20003fc6070 */
[----:B-----5:R5:W-:Y:S01]  /*01f0*/  STS [R6], R5 ;  /* 0x0000000506007388 */ /* 0x020be20000000800 */
[----:B------:R-:W-:Y:S06]  /*0200*/  BAR.SYNC.DEFER_BLOCKING 0x0 ;  /* 0x0000000000007b1d */ /* 0x000fec0000010000 */
[----:B------:R-:W1:Y:S04]  /*0210*/  @P0 LDG.E R0, desc[UR6][R2.64] ;  /* 0x0000000602000981 */ /* 0x000e68000c1e1900 */
[----:B------:R-:W0:Y:S04]  /*0220*/  @P1 LDG.E R7, desc[UR6][R2.64+0x4] ;  /* 0x0000040602071981 */ /* 0x000e28000c1e1900 */
[----:B------:R-:W2:Y:S04]  /*0230*/  @P2 LDG.E R8, desc[UR6][R2.64+0x8] ;  /* 0x0000080602082981 */ /* 0x000ea8000c1e1900 */
[----:B-----5:R-:W3:Y:S04]  /*0240*/  @P3 LDG.E R5, desc[UR6][R2.64+0xc] ;  /* 0x00000c0602053981 */ /* 0x020ee8000c1e1900 */
[----:B------:R-:W4:Y:S04]  /*0250*/  @P4 LDG.E R9, desc[UR6][R2.64+0x10] ;  /* 0x0000100602094981 */ /* 0x000f28000c1e1900 */
[----:B------:R-:W5:Y:S04]  /*0260*/  @P5 LDG.E R10, desc[UR6][R2.64+0x14] ;  /* 0x00001406020a5981 */ /* 0x000f68000c1e1900 */
[----:B------:R1:W5:Y:S02]  /*0270*/  @P6 LDG.E R11, desc[UR6][R2.64+0x18] ;  /* 0x00001806020b6981 */ /* 0x000364000c1e1900 */
[----:B-1----:R-:W1:Y:S02]  /*0280*/  LDC.64 R2, c[0x0][0x388] ;  /* 0x0000e200ff027b82 */ /* 0x002e640000000a00 */
[----:B-1----:R-:W-:Y:S01]  /*0290*/  IMAD.WIDE R2, R4, 0x4, R2 ;  /* 0x0000000404027825 */ /* 0x002fe200078e0202 */
[----:B------:R-:W1:Y:S04]  /*02a0*/  @!P0 LDS R0, [R6] ;  /* 0x0000000006008984 */ /* 0x000e680000000800 */
[----:B------:R-:W0:Y:S04]  /*02b0*/  @!P1 LDS R7, [R6+0x4] ;  /* 0x0000040006079984 */ /* 0x000e280000000800 */
[----:B------:R-:W2:Y:S04]  /*02c0*/  @!P2 LDS R8, [R6+0x8] ;  /* 0x000008000608a984 */ /* 0x000ea80000000800 */
[----:B------:R-:W3:Y:S04]  /*02d0*/  @!P3 LDS R5, [R6+0xc] ;  /* 0x00000c000605b984 */ /* 0x000ee80000000800 */
[----:B------:R-:W4:Y:S04]  /*02e0*/  @!P4 LDS R9, [R6+0x10] ;  /* 0x000010000609c984 */ /* 0x000f280000000800 */
[----:B------:R-:W5:Y:S04]  /*02f0*/  @!P5 LDS R10, [R6+0x14] ;  /* 0x00001400060ad984 */ /* 0x000f680000000800 */
[----:B------:R-:W5:Y:S01]  /*0300*/  @!P6 LDS R11, [R6+0x18] ;  /* 0x00001800060be984 */ /* 0x000f620000000800 */
[----:B-1----:R-:W-:Y:S01]  /*0310*/  FFMA R0, R0, UR4, RZ ;  /* 0x0000000400007c23 */ /* 0x002fe200080000ff */
[----:B------:R-:W5:Y:S03]  /*0320*/  LDCU UR4, c[0x3][0x14] ;  /* 0x00c00280ff0477ac */ /* 0x000f660008000800 */
[----:B0-----:R-:W-:Y:S01]  /*0330*/  FFMA R7, R7, UR5, R0 ;  /* 0x0000000507077c23 */ /* 0x001fe20008000000 */
[----:B------:R-:W0:Y:S03]  /*0340*/  LDCU UR5, c[0x3][0x18] ;  /* 0x00c00300ff0577ac */ /* 0x000e260008000800 */
[----:B--2---:R-:W-:-:S04]  /*0350*/  FFMA R8, R8, UR8, R7 ;  /* 0x0000000808087c23 */ /* 0x004fc80008000007 */
[----:B---3--:R-:W-:-:S04]  /*0360*/  FFMA R8, R5, UR9, R8 ;  /* 0x0000000905087c23 */ /* 0x008fc80008000008 */
[----:B----4-:R-:W-:-:S04]  /*0370*/  FFMA R9, R9, UR10, R8 ;  /* 0x0000000a09097c23 */ /* 0x010fc80008000008 */
[----:B-----5:R-:W-:-:S04]  /*0380*/  FFMA R10, R10, UR4, R9 ;  /* 0x000000040a0a7c23 */ /* 0x020fc80008000009 */
[----:B0-----:R-:W-:-:S05]  /*0390*/  FFMA R11, R11, UR5, R10 ;  /* 0x000000050b0b7c23 */ /* 0x001fca000800000a */
[----:B------:R-:W-:Y:S01]  /*03a0*/  STG.E desc[UR6][R2.64], R11 ;  /* 0x0000000b02007986 */ /* 0x000fe2000c101906 */
[----:B------:R-:W-:Y:S05]  /*03b0*/  EXIT ;  /* 0x000000000000794d */ /* 0x000fea0003800000 */
.L_x_0:
[----:B------:R-:W-:-:S00]  /*03c0*/  BRA `(.L_x_0) ;  /* 0xfffffffc00fc7947 */ /* 0x000fc0000383ffff */
[----:B------:R-:W-:-:S00]  /*03d0*/  NOP ;  /* 0x0000000000007918 */ /* 0x000fc00000000000 */
        /* <DEDUP_REMOVED lines=10> */
.L_x_1:


//--------------------- .nv.shared._Z11convolutionPfS_ --------------------------
	.section	.nv.shared._Z11convolutionPfS_,"aw",@nobits
	.sectionflags	@""
	.align	16
	.zero		1024


//--------------------- .nv.shared.reserved.0     --------------------------
	.section	.nv.shared.reserved.0,"aw",@nobits
	.weak		__nv_reservedSMEM_offset_0_alias
	.size		__nv_reservedSMEM_offset_0_alias, 0, 64
	.other		__nv_reservedSMEM_offset_0_alias,@"STO_CUDA_RESERVED_SHARED STV_DEFAULT"
__nv_reservedSMEM_offset_0_alias:
	.zero		0
	.zero		64


//--------------------- .nv.constant0._Z11convolutionPfS_ --------------------------
	.section	.nv.constant0._Z11convolutionPfS_,"a",@progbits
	.sectionflags	@""
	.align	4
.nv.constant0._Z11convolutionPfS_:
	.zero		912


//--------------------- SYMBOLS --------------------------

	.type		.nv.reservedSmem.offset0,@object
	.size		.nv.reservedSmem.offset0,0x4
	.type		.nv.reservedSmem.cap,@object
	.size		.nv.reservedSmem.cap,0x4
